	.headerflags	@"EF_CUDA_TEXMODE_UNIFIED EF_CUDA_64BIT_ADDRESS EF_CUDA_ACCELERATORS EF_CUDA_SM90 EF_CUDA_VIRTUAL_SM(EF_CUDA_SM90)"
	.elftype	@"ET_EXEC"


//--------------------- .nv.info                  --------------------------
	.section	.nv.info,"",@"SHT_CUDA_INFO"
	.align	4


	//----- nvinfo : EIATTR_REGCOUNT
	.align		4
        /*0000*/ 	.byte	0x04, 0x2f
        /*0002*/ 	.short	(.L_3 - .L_2)
	.align		4
.L_2:
        /*0004*/ 	.word	index@(triton_poi_fused__native_batch_norm_legit_no_training_leaky_relu_2)
        /*0008*/ 	.word	0x00000016


	//----- nvinfo : EIATTR_MIN_STACK_SIZE
	.align		4
.L_3:
        /*000c*/ 	.byte	0x04, 0x12
        /*000e*/ 	.short	(.L_5 - .L_4)
	.align		4
.L_4:
        /*0010*/ 	.word	index@(triton_poi_fused__native_batch_norm_legit_no_training_leaky_relu_2)
        /*0014*/ 	.word	0x00000000


	//----- nvinfo : EIATTR_FRAME_SIZE
	.align		4
.L_5:
        /*0018*/ 	.byte	0x04, 0x11
        /*001a*/ 	.short	(.L_7 - .L_6)
	.align		4
.L_6:
        /*001c*/ 	.word	index@(triton_poi_fused__native_batch_norm_legit_no_training_leaky_relu_2)
        /*0020*/ 	.word	0x00000000


	//----- nvinfo : EIATTR_MIN_STACK_SIZE
	.align		4
.L_7:
        /*0024*/ 	.byte	0x04, 0x12
        /*0026*/ 	.short	(.L_9 - .L_8)
	.align		4
.L_8:
        /*0028*/ 	.word	index@(triton_poi_fused__native_batch_norm_legit_no_training_leaky_relu_2)
        /*002c*/ 	.word	0x00000000
.L_9:


//--------------------- .nv.info.triton_poi_fused__native_batch_norm_legit_no_training_leaky_relu_2 --------------------------
	.section	.nv.info.triton_poi_fused__native_batch_norm_legit_no_training_leaky_relu_2,"",@"SHT_CUDA_INFO"
	.sectionflags	@""
	.align	4


	//----- nvinfo : EIATTR_CUDA_API_VERSION
	.align		4
        /*0000*/ 	.byte	0x04, 0x37
        /*0002*/ 	.short	(.L_11 - .L_10)
.L_10:
        /*0004*/ 	.word	0x0000007c


	//----- nvinfo : EIATTR_KPARAM_INFO
	.align		4
.L_11:
        /*0008*/ 	.byte	0x04, 0x17
        /*000a*/ 	.short	(.L_13 - .L_12)
.L_12:
        /*000c*/ 	.word	0x00000000
        /*0010*/ 	.short	0x0006
        /*0012*/ 	.short	0x0030
        /*0014*/ 	.byte	0x00, 0xf0, 0x11, 0x00


	//----- nvinfo : EIATTR_KPARAM_INFO
	.align		4
.L_13:
        /*0018*/ 	.byte	0x04, 0x17
        /*001a*/ 	.short	(.L_15 - .L_14)
.L_14:
        /*001c*/ 	.word	0x00000000
        /*0020*/ 	.short	0x0005
        /*0022*/ 	.short	0x0028
        /*0024*/ 	.byte	0x00, 0xf4, 0x21, 0x00


	//----- nvinfo : EIATTR_KPARAM_INFO
	.align		4
.L_15:
        /*0028*/ 	.byte	0x04, 0x17
        /*002a*/ 	.short	(.L_17 - .L_16)
.L_16:
        /*002c*/ 	.word	0x00000000
        /*0030*/ 	.short	0x0004
        /*0032*/ 	.short	0x0020
        /*0034*/ 	.byte	0x00, 0xf4, 0x21, 0x00


	//----- nvinfo : EIATTR_KPARAM_INFO
	.align		4
.L_17:
        /*0038*/ 	.byte	0x04, 0x17
        /*003a*/ 	.short	(.L_19 - .L_18)
.L_18:
        /*003c*/ 	.word	0x00000000
        /*0040*/ 	.short	0x0003
        /*0042*/ 	.short	0x0018
        /*0044*/ 	.byte	0x00, 0xf4, 0x21, 0x00


	//----- nvinfo : EIATTR_KPARAM_INFO
	.align		4
.L_19:
        /*0048*/ 	.byte	0x04, 0x17
        /*004a*/ 	.short	(.L_21 - .L_20)
.L_20:
        /*004c*/ 	.word	0x00000000
        /*0050*/ 	.short	0x0002
        /*0052*/ 	.short	0x0010
        /*0054*/ 	.byte	0x00, 0xf4, 0x21, 0x00


	//----- nvinfo : EIATTR_KPARAM_INFO
	.align		4
.L_21:
        /*0058*/ 	.byte	0x04, 0x17
        /*005a*/ 	.short	(.L_23 - .L_22)
.L_22:
        /*005c*/ 	.word	0x00000000
        /*0060*/ 	.short	0x0001
        /*0062*/ 	.short	0x0008
        /*0064*/ 	.byte	0x00, 0xf4, 0x21, 0x00


	//----- nvinfo : EIATTR_KPARAM_INFO
	.align		4
.L_23:
        /*0068*/ 	.byte	0x04, 0x17
        /*006a*/ 	.short	(.L_25 - .L_24)
.L_24:
        /*006c*/ 	.word	0x00000000
        /*0070*/ 	.short	0x0000
        /*0072*/ 	.short	0x0000
        /*0074*/ 	.byte	0x00, 0xf4, 0x21, 0x00


	//----- nvinfo : EIATTR_SPARSE_MMA_MASK
	.align		4
.L_25:
        /*0078*/ 	.byte	0x03, 0x50
        /*007a*/ 	.short	0x0000


	//----- nvinfo : EIATTR_MAXREG_COUNT
	.align		4
        /*007c*/ 	.byte	0x03, 0x1b
        /*007e*/ 	.short	0x00ff


	//----- nvinfo : EIATTR_EXIT_INSTR_OFFSETS
	.align		4
        /*0080*/ 	.byte	0x04, 0x1c
        /*0082*/ 	.short	(.L_27 - .L_26)


	//   ....[0]....
.L_26:
        /*0084*/ 	.word	0x00000420


	//   ....[1]....
        /*0088*/ 	.word	0x00000440


	//----- nvinfo : EIATTR_REQNTID
	.align		4
.L_27:
        /*008c*/ 	.byte	0x04, 0x10
        /*008e*/ 	.short	(.L_29 - .L_28)
.L_28:
        /*0090*/ 	.word	0x00000080
        /*0094*/ 	.word	0x00000001
        /*0098*/ 	.word	0x00000001


	//----- nvinfo : EIATTR_CBANK_PARAM_SIZE
	.align		4
.L_29:
        /*009c*/ 	.byte	0x03, 0x19
        /*009e*/ 	.short	0x0034


	//----- nvinfo : EIATTR_PARAM_CBANK
	.align		4
        /*00a0*/ 	.byte	0x04, 0x0a
        /*00a2*/ 	.short	(.L_31 - .L_30)
	.align		4
.L_30:
        /*00a4*/ 	.word	index@(.nv.constant0.triton_poi_fused__native_batch_norm_legit_no_training_leaky_relu_2)
        /*00a8*/ 	.short	0x0210
        /*00aa*/ 	.short	0x0034


	//----- nvinfo : EIATTR_SW_WAR
	.align		4
.L_31:
        /*00ac*/ 	.byte	0x04, 0x36
        /*00ae*/ 	.short	(.L_33 - .L_32)
.L_32:
        /*00b0*/ 	.word	0x00000008
.L_33:


//--------------------- .nv.callgraph             --------------------------
	.section	.nv.callgraph,"",@"SHT_CUDA_CALLGRAPH"
	.align	4
	.sectionentsize	8
	.align		4
        /*0000*/ 	.word	0x00000000
	.align		4
        /*0004*/ 	.word	0xffffffff
	.align		4
        /*0008*/ 	.word	0x00000000
	.align		4
        /*000c*/ 	.word	0xfffffffe
	.align		4
        /*0010*/ 	.word	0x00000000
	.align		4
        /*0014*/ 	.word	0xfffffffd
	.align		4
        /*0018*/ 	.word	0x00000000
	.align		4
        /*001c*/ 	.word	0xfffffffc


//--------------------- .nv.constant4             --------------------------
	.section	.nv.constant4,"a",@progbits
	.align	8
	.align		8
.nv.constant4:
        /*0000*/ 	.dword	_$_str
	.align		8
        /*0008*/ 	.dword	_$_str_$_2


//--------------------- .text.triton_poi_fused__native_batch_norm_legit_no_training_leaky_relu_2 --------------------------
	.section	.text.triton_poi_fused__native_batch_norm_legit_no_training_leaky_relu_2,"ax",@progbits
	.align	128
        .global         triton_poi_fused__native_batch_norm_legit_no_training_leaky_relu_2
        .type           triton_poi_fused__native_batch_norm_legit_no_training_leaky_relu_2,@function
        .size           triton_poi_fused__native_batch_norm_legit_no_training_leaky_relu_2,(.L_x_1 - triton_poi_fused__native_batch_norm_legit_no_training_leaky_relu_2)
        .other          triton_poi_fused__native_batch_norm_legit_no_training_leaky_relu_2,@"STO_CUDA_ENTRY STV_DEFAULT"
triton_poi_fused__native_batch_norm_legit_no_training_leaky_relu_2:
.text.triton_poi_fused__native_batch_norm_legit_no_training_leaky_relu_2:
[----:B------:R-:W0:Y:S01]  /*0000*/  LDC R1, c[0x0][0x28] ;  /* 0x00000a00ff017b82 */ /* 0x000e220000000800 */
[----:B------:R-:W1:Y:S07]  /*0010*/  S2R R0, SR_TID.X ;  /* 0x0000000000007919 */ /* 0x000e6e0000002100 */
[----:B------:R-:W2:Y:S01]  /*0020*/  LDC.64 R8, c[0x0][0x228] ;  /* 0x00008a00ff087b82 */ /* 0x000ea20000000a00 */
[----:B------:R-:W-:Y:S01]  /*0030*/  ULDC.64 UR4, c[0x0][0x208] ;  /* 0x0000820000047ab9 */ /* 0x000fe20000000a00 */
[----:B------:R-:W3:Y:S06]  /*0040*/  S2R R5, SR_CTAID.X ;  /* 0x0000000000057919 */ /* 0x000eec0000002500 */
[----:B------:R-:W4:Y:S08]  /*0050*/  LDC.64 R12, c[0x0][0x218] ;  /* 0x00008600ff0c7b82 */ /* 0x000f300000000a00 */
[----:B------:R-:W5:Y:S08]  /*0060*/  LDC.64 R14, c[0x0][0x220] ;  /* 0x00008800ff0e7b82 */ /* 0x000f700000000a00 */
[----:B------:R-:W5:Y:S01]  /*0070*/  LDC.64 R16, c[0x0][0x230] ;  /* 0x00008c00ff107b82 */ /* 0x000f620000000a00 */
[----:B-1----:R-:W-:-:S07]  /*0080*/  SHF.L.U32 R0, R0, 0x1, RZ ;  /* 0x0000000100007819 */ /* 0x002fce00000006ff */
[----:B------:R-:W1:Y:S01]  /*0090*/  LDC.64 R18, c[0x0][0x238] ;  /* 0x00008e00ff127b82 */ /* 0x000e620000000a00 */
[----:B---3--:R-:W-:Y:S02]  /*00a0*/  SHF.R.S32.HI R3, RZ, 0x17, R5 ;  /* 0x00000017ff037819 */ /* 0x008fe40000011405 */
[----:B------:R-:W-:Y:S02]  /*00b0*/  LOP3.LUT R0, R0, 0xfe, RZ, 0xc0, !PT ;  /* 0x000000fe00007812 */ /* 0x000fe400078ec0ff */
[----:B------:R-:W-:Y:S02]  /*00c0*/  SGXT R3, R3, 0x1 ;  /* 0x000000010303781a */ /* 0x000fe40000000200 */
[----:B------:R-:W-:-:S04]  /*00d0*/  LEA R0, R5, R0, 0x8 ;  /* 0x0000000005007211 */ /* 0x000fc800078e40ff */
[----:B------:R-:W-:Y:S02]  /*00e0*/  LEA.HI R3, R3, R0, RZ, 0x8 ;  /* 0x0000000003037211 */ /* 0x000fe400078f40ff */
[----:B------:R-:W-:Y:S02]  /*00f0*/  ISETP.GE.AND P0, PT, R0, 0x400, PT ;  /* 0x000004000000780c */ /* 0x000fe40003f06270 */
[----:B------:R-:W-:-:S04]  /*0100*/  LOP3.LUT R3, R3, 0xffffff00, RZ, 0xc0, !PT ;  /* 0xffffff0003037812 */ /* 0x000fc800078ec0ff */
[----:B------:R-:W-:Y:S02]  /*0110*/  IADD3 R11, R0, -R3, RZ ;  /* 0x80000003000b7210 */ /* 0x000fe40007ffe0ff */
[----:B------:R-:W-:-:S03]  /*0120*/  CS2R R2, SRZ ;  /* 0x0000000000027805 */ /* 0x000fc6000001ff00 */
[----:B--2---:R-:W-:-:S05]  /*0130*/  IMAD.WIDE R8, R11, 0x4, R8 ;  /* 0x000000040b087825 */ /* 0x004fca00078e0208 */
[----:B------:R2:W3:Y:S01]  /*0140*/  @!P0 LDG.E.EL.64 R2, desc[UR4][R8.64] ;  /* 0x0000000408028981 */ /* 0x0004e2000c2e1b00 */
[----:B------:R-:W-:Y:S02]  /*0150*/  CS2R R4, SRZ ;  /* 0x0000000000047805 */ /* 0x000fe4000001ff00 */
[----:B------:R-:W-:Y:S01]  /*0160*/  CS2R R6, SRZ ;  /* 0x0000000000067805 */ /* 0x000fe2000001ff00 */
[----:B----4-:R-:W-:-:S04]  /*0170*/  IMAD.WIDE R12, R0, 0x4, R12 ;  /* 0x00000004000c7825 */ /* 0x010fc800078e020c */
[C---:B-----5:R-:W-:Y:S01]  /*0180*/  IMAD.WIDE R14, R11.reuse, 0x4, R14 ;  /* 0x000000040b0e7825 */ /* 0x060fe200078e020e */
[----:B------:R4:W5:Y:S04]  /*0190*/  @!P0 LDG.E.64 R4, desc[UR4][R12.64] ;  /* 0x000000040c048981 */ /* 0x000968000c1e1b00 */
[----:B------:R-:W5:Y:S01]  /*01a0*/  @!P0 LDG.E.EL.64 R6, desc[UR4][R14.64] ;  /* 0x000000040e068981 */ /* 0x000f62000c2e1b00 */
[----:B0-----:R-:W-:Y:S01]  /*01b0*/  IMAD.WIDE R16, R11, 0x4, R16 ;  /* 0x000000040b107825 */ /* 0x001fe200078e0210 */
[----:B--2---:R-:W-:-:S03]  /*01c0*/  CS2R R8, SRZ ;  /* 0x0000000000087805 */ /* 0x004fc6000001ff00 */
[----:B-1----:R-:W-:Y:S01]  /*01d0*/  IMAD.WIDE R18, R11, 0x4, R18 ;  /* 0x000000040b127825 */ /* 0x002fe200078e0212 */
[----:B------:R-:W-:-:S04]  /*01e0*/  CS2R R10, SRZ ;  /* 0x00000000000a7805 */ /* 0x000fc8000001ff00 */
[----:B------:R-:W2:Y:S04]  /*01f0*/  @!P0 LDG.E.EL.64 R8, desc[UR4][R18.64] ;  /* 0x0000000412088981 */ /* 0x000ea8000c2e1b00 */
[----:B------:R-:W2:Y:S01]  /*0200*/  @!P0 LDG.E.EL.64 R10, desc[UR4][R16.64] ;  /* 0x00000004100a8981 */ /* 0x000ea2000c2e1b00 */
[----:B---3--:R-:W-:Y:S01]  /*0210*/  FADD R2, R2, 9.9999997473787516356e-06 ;  /* 0x3727c5ac02027421 */ /* 0x008fe20000000000 */
[----:B------:R-:W-:-:S03]  /*0220*/  FADD R3, R3, 9.9999997473787516356e-06 ;  /* 0x3727c5ac03037421 */ /* 0x000fc60000000000 */
[----:B----4-:R-:W0:Y:S08]  /*0230*/  MUFU.SQRT R12, R2 ;  /* 0x00000002000c7308 */ /* 0x010e300000002000 */
[----:B------:R-:W1:Y:S01]  /*0240*/  MUFU.SQRT R13, R3 ;  /* 0x00000003000d7308 */ /* 0x000e620000002000 */
[C---:B0-----:R-:W-:Y:S02]  /*0250*/  FSETP.GT.AND P1, PT, R12.reuse, 8.50705917302346158658e+37, PT ;  /* 0x7e8000000c00780b */ /* 0x041fe40003f24000 */
[----:B------:R-:W-:-:S02]  /*0260*/  FSETP.GEU.AND P3, PT, R12, 1.175494350822287508e-38, PT ;  /* 0x008000000c00780b */ /* 0x000fc40003f6e000 */
[C---:B-1----:R-:W-:Y:S02]  /*0270*/  FSETP.GT.AND P2, PT, R13.reuse, 8.50705917302346158658e+37, PT ;  /* 0x7e8000000d00780b */ /* 0x042fe40003f44000 */
[----:B------:R-:W-:-:S07]  /*0280*/  FSETP.GEU.AND P4, PT, R13, 1.175494350822287508e-38, PT ;  /* 0x008000000d00780b */ /* 0x000fce0003f8e000 */
[----:B------:R-:W-:Y:S01]  /*0290*/  @P1 FMUL R12, R12, 0.25 ;  /* 0x3e8000000c0c1820 */ /* 0x000fe20000400000 */
[----:B------:R-:W-:-:S03]  /*02a0*/  HFMA2.MMA R2, -RZ, RZ, 1.625, 0 ;  /* 0x3e800000ff027435 */ /* 0x000fc600000001ff */
[----:B------:R-:W-:Y:S01]  /*02b0*/  @!P3 FMUL R12, R12, 16777216 ;  /* 0x4b8000000c0cb820 */ /* 0x000fe20000400000 */
[----:B------:R-:W-:-:S04]  /*02c0*/  @P2 FMUL R13, R13, 0.25 ;  /* 0x3e8000000d0d2820 */ /* 0x000fc80000400000 */
[----:B------:R-:W-:Y:S01]  /*02d0*/  @!P4 FMUL R13, R13, 16777216 ;  /* 0x4b8000000d0dc820 */ /* 0x000fe20000400000 */
[----:B------:R-:W0:Y:S01]  /*02e0*/  MUFU.RCP R12, R12 ;  /* 0x0000000c000c7308 */ /* 0x000e220000001000 */
[----:B------:R-:W-:-:S07]  /*02f0*/  FSEL R3, R2, 1, P1 ;  /* 0x3f80000002037808 */ /* 0x000fce0000800000 */
[----:B------:R-:W1:Y:S01]  /*0300*/  MUFU.RCP R13, R13 ;  /* 0x0000000d000d7308 */ /* 0x000e620000001000 */
[----:B------:R-:W-:Y:S01]  /*0310*/  FSEL R2, R2, 1, P2 ;  /* 0x3f80000002027808 */ /* 0x000fe20001000000 */
[----:B------:R-:W-:Y:S01]  /*0320*/  @!P3 FMUL R3, R3, 16777216 ;  /* 0x4b8000000303b820 */ /* 0x000fe20000400000 */
[----:B-----5:R-:W-:-:S03]  /*0330*/  FADD R5, -R7, R5 ;  /* 0x0000000507057221 */ /* 0x020fc60000000100 */
[----:B------:R-:W-:Y:S01]  /*0340*/  @!P4 FMUL R2, R2, 16777216 ;  /* 0x4b8000000202c820 */ /* 0x000fe20000400000 */
[----:B------:R-:W-:Y:S01]  /*0350*/  FADD R4, -R6, R4 ;  /* 0x0000000406047221 */ /* 0x000fe20000000100 */
[----:B0-----:R-:W-:Y:S02]  /*0360*/  FMUL R7, R12, R3 ;  /* 0x000000030c077220 */ /* 0x001fe40000400000 */
[----:B-1----:R-:W-:Y:S02]  /*0370*/  FMUL R6, R13, R2 ;  /* 0x000000020d067220 */ /* 0x002fe40000400000 */
[----:B------:R-:W0:Y:S01]  /*0380*/  LDC.64 R2, c[0x0][0x210] ;  /* 0x00008400ff027b82 */ /* 0x000e220000000a00 */
[----:B------:R-:W-:Y:S01]  /*0390*/  FMUL R7, R4, R7 ;  /* 0x0000000704077220 */ /* 0x000fe20000400000 */
[----:B------:R-:W-:-:S03]  /*03a0*/  FMUL R6, R5, R6 ;  /* 0x0000000605067220 */ /* 0x000fc60000400000 */
[----:B--2---:R-:W-:Y:S01]  /*03b0*/  FFMA R8, R7, R10, R8 ;  /* 0x0000000a07087223 */ /* 0x004fe20000000008 */
[----:B------:R-:W-:-:S04]  /*03c0*/  FFMA R9, R6, R11, R9 ;  /* 0x0000000b06097223 */ /* 0x000fc80000000009 */
[----:B------:R-:W-:Y:S02]  /*03d0*/  FSETP.GT.AND P1, PT, R8, RZ, PT ;  /* 0x000000ff0800720b */ /* 0x000fe40003f24000 */
[----:B------:R-:W-:-:S11]  /*03e0*/  FSETP.GT.AND P2, PT, R9, RZ, PT ;  /* 0x000000ff0900720b */ /* 0x000fd60003f44000 */
[----:B------:R-:W-:Y:S01]  /*03f0*/  @!P1 FMUL R8, R8, 0.20000000298023223877 ;  /* 0x3e4ccccd08089820 */ /* 0x000fe20000400000 */
[----:B0-----:R-:W-:-:S04]  /*0400*/  IMAD.WIDE R2, R0, 0x4, R2 ;  /* 0x0000000400027825 */ /* 0x001fc800078e0202 */
[----:B------:R-:W-:Y:S01]  /*0410*/  @!P2 FMUL R9, R9, 0.20000000298023223877 ;  /* 0x3e4ccccd0909a820 */ /* 0x000fe20000400000 */
[----:B------:R-:W-:Y:S06]  /*0420*/  @P0 EXIT ;  /* 0x000000000000094d */ /* 0x000fec0003800000 */
[----:B------:R-:W-:Y:S01]  /*0430*/  STG.E.64 desc[UR4][R2.64], R8 ;  /* 0x0000000802007986 */ /* 0x000fe2000c101b04 */
[----:B------:R-:W-:Y:S05]  /*0440*/  EXIT ;  /* 0x000000000000794d */ /* 0x000fea0003800000 */
.L_x_0:
[----:B------:R-:W-:-:S00]  /*0450*/  BRA `(.L_x_0) ;  /* 0xfffffffc00fc7947 */ /* 0x000fc0000383ffff */
[----:B------:R-:W-:-:S00]  /*0460*/  NOP ;  /* 0x0000000000007918 */ /* 0x000fc00000000000 */
        /* <DEDUP_REMOVED lines=9> */
.L_x_1:


//--------------------- .nv.global.init           --------------------------
	.section	.nv.global.init,"aw",@progbits
.nv.global.init:
	.type		_$_str,@object
	.size		_$_str,(_$_str_$_2 - _$_str)
_$_str:
        /*0000*/ 	.byte	0x5f, 0x5f, 0x43, 0x55, 0x44, 0x41, 0x5f, 0x46, 0x54, 0x5a, 0x00
	.type		_$_str_$_2,@object
	.size		_$_str_$_2,(.L_1 - _$_str_$_2)
_$_str_$_2:
        /*000b*/ 	.byte	0x5f, 0x5f, 0x43, 0x55, 0x44, 0x41, 0x5f, 0x50, 0x52, 0x45, 0x43, 0x5f, 0x53, 0x51, 0x52, 0x54
        /*001b*/ 	.byte	0x00
.L_1:


//--------------------- .nv.constant0.triton_poi_fused__native_batch_norm_legit_no_training_leaky_relu_2 --------------------------
	.section	.nv.constant0.triton_poi_fused__native_batch_norm_legit_no_training_leaky_relu_2,"a",@progbits
	.sectionflags	@""
	.align	4
.nv.constant0.triton_poi_fused__native_batch_norm_legit_no_training_leaky_relu_2:
	.zero		580
